//
// Generated by NVIDIA NVVM Compiler
//
// Compiler Build ID: CL-36424714
// Cuda compilation tools, release 13.0, V13.0.88
// Based on NVVM 20.0.0
//

.version 9.0
.target sm_100
.address_size 64

	// .globl	_Z18kernel_hello_worldv
.extern .func  (.param .b32 func_retval0) vprintf
(
	.param .b64 vprintf_param_0,
	.param .b64 vprintf_param_1
)
;
.global .align 1 .b8 $str[23] = {72, 101, 108, 108, 111, 32, 87, 111, 114, 108, 100, 32, 102, 114, 111, 109, 32, 71, 80, 85, 33, 10};

.visible .entry _Z18kernel_hello_worldv()
{
	.reg .b32 	%r<3>;
	.reg .b64 	%rd<3>;

	mov.u64 	%rd1, $str;
	cvta.global.u64 	%rd2, %rd1;
	{ // callseq 0, 0
	.param .b64 param0;
	st.param.b64 	[param0], %rd2;
	.param .b64 param1;
	st.param.b64 	[param1], 0;
	.param .b32 retval0;
	call.uni (retval0), 
	vprintf, 
	(
	param0, 
	param1
	);
	ld.param.b32 	%r1, [retval0];
	} // callseq 0
	ret;

}


// ===== COMPILED SASS (sm_100) =====

	.target	sm_100

	.elftype	@"ET_EXEC"


//--------------------- .note.nv.tkinfo           --------------------------
	.section	.note.nv.tkinfo,"",@"SHT_NOTE"
	.sectionflags	@"SHF_NOTE_NV_TKINFO"
	.tkinfo
        /*0018*/ 	.word	0x00000002
        /*0030*/ 	.string	""
        /*0030*/ 	.string	"ptxas"
        /*0030*/ 	.string	"Cuda compilation tools, release 13.0, V13.0.88"
        /*0030*/ 	.string	"Build cuda_13.0.r13.0/compiler.36424714_0"
        /*0030*/ 	.string	"-arch sm_100 -m 64 "



//--------------------- .note.nv.cuinfo           --------------------------
	.section	.note.nv.cuinfo,"",@"SHT_NOTE"
	.sectionflags	@"SHF_NOTE_NV_CUINFO"
        /*0018*/ 	.short	0x0002
        /*001a*/ 	.short	0x0064
        /*001c*/ 	.short	0x0082
	.zero		2


//--------------------- .nv.info                  --------------------------
	.section	.nv.info,"",@"SHT_CUDA_INFO"
	.align	4


	//----- nvinfo : EIATTR_REGCOUNT
	.align		4
        /*0000*/ 	.byte	0x04, 0x2f
        /*0002*/ 	.short	(.L_2 - .L_1)
	.align		4
.L_1:
        /*0004*/ 	.word	index@(_Z18kernel_hello_worldv)
        /*0008*/ 	.word	0x00000018


	//----- nvinfo : EIATTR_FRAME_SIZE
	.align		4
.L_2:
        /*000c*/ 	.byte	0x04, 0x11
        /*000e*/ 	.short	(.L_4 - .L_3)
	.align		4
.L_3:
        /*0010*/ 	.word	index@(_Z18kernel_hello_worldv)
        /*0014*/ 	.word	0x00000000


	//----- nvinfo : EIATTR_MIN_STACK_SIZE
	.align		4
.L_4:
        /*0018*/ 	.byte	0x04, 0x12
        /*001a*/ 	.short	(.L_6 - .L_5)
	.align		4
.L_5:
        /*001c*/ 	.word	index@(_Z18kernel_hello_worldv)
        /*0020*/ 	.word	0x00000000
.L_6:


//--------------------- .nv.compat                --------------------------
	.section	.nv.compat,"",@"SHT_CUDA_COMPAT_INFO"
	.align	4
        /*0000*/ 	.byte	0x02, 0x09, 0x00, 0x00, 0x02, 0x02, 0x01, 0x00, 0x02, 0x05, 0x05, 0x00, 0x03, 0x07, 0x01, 0x01
        /*0010*/ 	.byte	0x02, 0x03, 0x00, 0x00, 0x02, 0x06, 0x01, 0x00, 0x04, 0x0b, 0x08, 0x00, 0x09, 0x00, 0x00, 0x00
        /*0020*/ 	.byte	0x00, 0x00, 0x00, 0x00


//--------------------- .nv.info._Z18kernel_hello_worldv --------------------------
	.section	.nv.info._Z18kernel_hello_worldv,"",@"SHT_CUDA_INFO"
	.sectionflags	@""
	.align	4


	//----- nvinfo : EIATTR_CUDA_API_VERSION
	.align		4
        /*0000*/ 	.byte	0x04, 0x37
        /*0002*/ 	.short	(.L_8 - .L_7)
.L_7:
        /*0004*/ 	.word	0x00000082


	//----- nvinfo : EIATTR_SPARSE_MMA_MASK
	.align		4
.L_8:
        /*0008*/ 	.byte	0x03, 0x50
        /*000a*/ 	.short	0x0000


	//----- nvinfo : EIATTR_MAXREG_COUNT
	.align		4
        /*000c*/ 	.byte	0x03, 0x1b
        /*000e*/ 	.short	0x00ff


	//----- nvinfo : EIATTR_EXTERNS
	.align		4
        /*0010*/ 	.byte	0x04, 0x0f
        /*0012*/ 	.short	(.L_10 - .L_9)


	//   ....[0]....
	.align		4
.L_9:
        /*0014*/ 	.word	index@(vprintf)


	//----- nvinfo : EIATTR_MERCURY_ISA_VERSION
	.align		4
.L_10:
        /*0018*/ 	.byte	0x03, 0x5f
        /*001a*/ 	.short	0x0101


	//----- nvinfo : EIATTR_VRC_CTA_INIT_COUNT
	.align		4
        /*001c*/ 	.byte	0x02, 0x4a
	.zero		1
	.zero		1


	//----- nvinfo : EIATTR_SYSCALL_OFFSETS
	.align		4
        /*0020*/ 	.byte	0x04, 0x46
        /*0022*/ 	.short	(.L_12 - .L_11)


	//   ....[0]....
.L_11:
        /*0024*/ 	.word	0x00000080


	//----- nvinfo : EIATTR_EXIT_INSTR_OFFSETS
	.align		4
.L_12:
        /*0028*/ 	.byte	0x04, 0x1c
        /*002a*/ 	.short	(.L_14 - .L_13)


	//   ....[0]....
.L_13:
        /*002c*/ 	.word	0x00000090


	//----- nvinfo : EIATTR_SW_WAR
	.align		4
.L_14:
        /*0030*/ 	.byte	0x04, 0x36
        /*0032*/ 	.short	(.L_16 - .L_15)
.L_15:
        /*0034*/ 	.word	0x00000008
.L_16:


//--------------------- .nv.callgraph             --------------------------
	.section	.nv.callgraph,"",@"SHT_CUDA_CALLGRAPH"
	.align	4
	.sectionentsize	8
	.align		4
        /*0000*/ 	.word	0x00000000
	.align		4
        /*0004*/ 	.word	0xffffffff
	.align		4
        /*0008*/ 	.word	index@(_Z18kernel_hello_worldv)
	.align		4
        /*000c*/ 	.word	index@(vprintf)
	.align		4
        /*0010*/ 	.word	0x00000000
	.align		4
        /*0014*/ 	.word	0xfffffffe
	.align		4
        /*0018*/ 	.word	0x00000000
	.align		4
        /*001c*/ 	.word	0xfffffffd
	.align		4
        /*0020*/ 	.word	0x00000000
	.align		4
        /*0024*/ 	.word	0xfffffffc


//--------------------- .nv.constant4             --------------------------
	.section	.nv.constant4,"a",@progbits
	.align	8
	.align		8
.nv.constant4:
        /*0000*/ 	.dword	vprintf
	.align		8
        /*0008*/ 	.dword	$str


//--------------------- .text._Z18kernel_hello_worldv --------------------------
	.section	.text._Z18kernel_hello_worldv,"ax",@progbits
	.align	128
        .global         _Z18kernel_hello_worldv
        .type           _Z18kernel_hello_worldv,@function
        .size           _Z18kernel_hello_worldv,(.L_x_2 - _Z18kernel_hello_worldv)
        .other          _Z18kernel_hello_worldv,@"STO_CUDA_ENTRY STV_DEFAULT"
_Z18kernel_hello_worldv:
.text._Z18kernel_hello_worldv:
[----:B------:R-:W0:Y:S01]  /*0000*/  LDC R1, c[0x0][0x37c] ;  /* 0x0000df00ff017b82 */ /* 0x000e220000000800 */
[----:B------:R-:W-:Y:S01]  /*0010*/  MOV R0, 0x0 ;  /* 0x0000000000007802 */ /* 0x000fe20000000f00 */
[----:B------:R-:W1:Y:S01]  /*0020*/  LDCU.64 UR4, c[0x4][0x8] ;  /* 0x01000100ff0477ac */ /* 0x000e620008000a00 */
[----:B------:R-:W-:-:S05]  /*0030*/  CS2R R6, SRZ ;  /* 0x0000000000067805 */ /* 0x000fca000001ff00 */
[----:B------:R2:W3:Y:S01]  /*0040*/  LDC.64 R2, c[0x4][R0] ;  /* 0x0100000000027b82 */ /* 0x0004e20000000a00 */
[----:B-1----:R-:W-:Y:S02]  /*0050*/  IMAD.U32 R4, RZ, RZ, UR4 ;  /* 0x00000004ff047e24 */ /* 0x002fe4000f8e00ff */
[----:B--2---:R-:W-:-:S07]  /*0060*/  IMAD.U32 R5, RZ, RZ, UR5 ;  /* 0x00000005ff057e24 */ /* 0x004fce000f8e00ff */
[----:B------:R-:W-:-:S07]  /*0070*/  LEPC R20, `(.L_x_0) ;  /* 0x000000001014794e */ /* 0x000fce0000000000 */
[----:B0--3--:R-:W-:Y:S05]  /*0080*/  CALL.ABS.NOINC R2 ;  /* 0x0000000002007343 */ /* 0x009fea0003c00000 */
.L_x_0:
[----:B------:R-:W-:Y:S05]  /*0090*/  EXIT ;  /* 0x000000000000794d */ /* 0x000fea0003800000 */
.L_x_1:
[----:B------:R-:W-:-:S00]  /*00a0*/  BRA `(.L_x_1) ;  /* 0xfffffffc00fc7947 */ /* 0x000fc0000383ffff */
[----:B------:R-:W-:-:S00]  /*00b0*/  NOP ;  /* 0x0000000000007918 */ /* 0x000fc00000000000 */
        /* <DEDUP_REMOVED lines=12> */
.L_x_2:


//--------------------- .nv.global.init           --------------------------
	.section	.nv.global.init,"aw",@progbits
.nv.global.init:
	.type		$str,@object
	.size		$str,(.L_0 - $str)
$str:
        /*0000*/ 	.byte	0x48, 0x65, 0x6c, 0x6c, 0x6f, 0x20, 0x57, 0x6f, 0x72, 0x6c, 0x64, 0x20, 0x66, 0x72, 0x6f, 0x6d
        /*0010*/ 	.byte	0x20, 0x47, 0x50, 0x55, 0x21, 0x0a, 0x00
.L_0:


//--------------------- .nv.shared.reserved.0     --------------------------
	.section	.nv.shared.reserved.0,"aw",@nobits
	.weak		__nv_reservedSMEM_offset_0_alias
	.size		__nv_reservedSMEM_offset_0_alias, 0, 64
	.other		__nv_reservedSMEM_offset_0_alias,@"STO_CUDA_RESERVED_SHARED STV_DEFAULT"
__nv_reservedSMEM_offset_0_alias:
	.zero		0
	.zero		64


//--------------------- .nv.constant0._Z18kernel_hello_worldv --------------------------
	.section	.nv.constant0._Z18kernel_hello_worldv,"a",@progbits
	.sectionflags	@""
	.align	4
.nv.constant0._Z18kernel_hello_worldv:
	.zero		896


//--------------------- SYMBOLS --------------------------

	.type		.nv.reservedSmem.offset0,@object
	.size		.nv.reservedSmem.offset0,0x4
	.type		vprintf,@function
